//
// Generated by NVIDIA NVVM Compiler
//
// Compiler Build ID: CL-36424714
// Cuda compilation tools, release 13.0, V13.0.88
// Based on NVVM 20.0.0
//

.version 9.0
.target sm_100
.address_size 64

	// .globl	_Z17matmul_kernel_colPfS_S_jjj

.visible .entry _Z17matmul_kernel_colPfS_S_jjj(
	.param .u64 .ptr .align 1 _Z17matmul_kernel_colPfS_S_jjj_param_0,
	.param .u64 .ptr .align 1 _Z17matmul_kernel_colPfS_S_jjj_param_1,
	.param .u64 .ptr .align 1 _Z17matmul_kernel_colPfS_S_jjj_param_2,
	.param .u32 _Z17matmul_kernel_colPfS_S_jjj_param_3,
	.param .u32 _Z17matmul_kernel_colPfS_S_jjj_param_4,
	.param .u32 _Z17matmul_kernel_colPfS_S_jjj_param_5
)
{
	.reg .pred 	%p<22>;
	.reg .b32 	%r<157>;
	.reg .b32 	%f<67>;
	.reg .b64 	%rd<99>;

	ld.param.u64 	%rd4, [_Z17matmul_kernel_colPfS_S_jjj_param_0];
	ld.param.u64 	%rd5, [_Z17matmul_kernel_colPfS_S_jjj_param_1];
	ld.param.u64 	%rd6, [_Z17matmul_kernel_colPfS_S_jjj_param_2];
	ld.param.u32 	%r79, [_Z17matmul_kernel_colPfS_S_jjj_param_3];
	ld.param.u32 	%r80, [_Z17matmul_kernel_colPfS_S_jjj_param_4];
	ld.param.u32 	%r81, [_Z17matmul_kernel_colPfS_S_jjj_param_5];
	cvta.to.global.u64 	%rd1, %rd5;
	cvta.to.global.u64 	%rd2, %rd4;
	cvta.to.global.u64 	%rd3, %rd6;
	mov.u32 	%r82, %ctaid.x;
	mov.u32 	%r83, %ntid.x;
	mul.lo.s32 	%r1, %r82, %r83;
	mov.u32 	%r2, %tid.x;
	add.s32 	%r3, %r1, %r2;
	setp.ge.u32 	%p1, %r3, %r81;
	setp.eq.s32 	%p2, %r79, 0;
	or.pred  	%p3, %p1, %p2;
	@%p3 bra 	$L__BB0_26;
	setp.ne.s32 	%p4, %r80, 0;
	@%p4 bra 	$L__BB0_13;
	add.s32 	%r115, %r79, -1;
	and.b32  	%r4, %r79, 7;
	setp.lt.u32 	%p14, %r115, 7;
	mov.b32 	%r141, 0;
	@%p14 bra 	$L__BB0_5;
	and.b32  	%r141, %r79, -8;
	neg.s32 	%r139, %r141;
	add.s32 	%r116, %r2, %r81;
	add.s32 	%r138, %r116, %r1;
	shl.b32 	%r8, %r81, 3;
	shl.b32 	%r117, %r81, 1;
	add.s32 	%r137, %r3, %r117;
	mad.lo.s32 	%r136, %r81, 3, %r3;
	shl.b32 	%r118, %r81, 2;
	add.s32 	%r135, %r3, %r118;
	mad.lo.s32 	%r134, %r81, 5, %r3;
	mad.lo.s32 	%r133, %r81, 6, %r3;
	mad.lo.s32 	%r132, %r81, 7, %r3;
	mov.u32 	%r131, %r3;
$L__BB0_4:
	.pragma "nounroll";
	mul.wide.u32 	%rd69, %r131, 4;
	add.s64 	%rd70, %rd3, %rd69;
	mov.b32 	%r119, 0;
	st.global.u32 	[%rd70], %r119;
	mul.wide.u32 	%rd71, %r138, 4;
	add.s64 	%rd72, %rd3, %rd71;
	st.global.u32 	[%rd72], %r119;
	mul.wide.u32 	%rd73, %r137, 4;
	add.s64 	%rd74, %rd3, %rd73;
	st.global.u32 	[%rd74], %r119;
	mul.wide.u32 	%rd75, %r136, 4;
	add.s64 	%rd76, %rd3, %rd75;
	st.global.u32 	[%rd76], %r119;
	mul.wide.u32 	%rd77, %r135, 4;
	add.s64 	%rd78, %rd3, %rd77;
	st.global.u32 	[%rd78], %r119;
	mul.wide.u32 	%rd79, %r134, 4;
	add.s64 	%rd80, %rd3, %rd79;
	st.global.u32 	[%rd80], %r119;
	mul.wide.u32 	%rd81, %r133, 4;
	add.s64 	%rd82, %rd3, %rd81;
	st.global.u32 	[%rd82], %r119;
	mul.wide.u32 	%rd83, %r132, 4;
	add.s64 	%rd84, %rd3, %rd83;
	st.global.u32 	[%rd84], %r119;
	add.s32 	%r139, %r139, 8;
	add.s32 	%r138, %r138, %r8;
	add.s32 	%r137, %r137, %r8;
	add.s32 	%r136, %r136, %r8;
	add.s32 	%r135, %r135, %r8;
	add.s32 	%r134, %r134, %r8;
	add.s32 	%r133, %r133, %r8;
	add.s32 	%r132, %r132, %r8;
	add.s32 	%r131, %r131, %r8;
	setp.ne.s32 	%p15, %r139, 0;
	@%p15 bra 	$L__BB0_4;
$L__BB0_5:
	setp.eq.s32 	%p16, %r4, 0;
	@%p16 bra 	$L__BB0_26;
	and.b32  	%r34, %r79, 3;
	setp.lt.u32 	%p17, %r4, 4;
	@%p17 bra 	$L__BB0_8;
	mad.lo.s32 	%r120, %r141, %r81, %r3;
	mul.wide.u32 	%rd85, %r120, 4;
	add.s64 	%rd86, %rd3, %rd85;
	mov.b32 	%r121, 0;
	st.global.u32 	[%rd86], %r121;
	add.s32 	%r122, %r120, %r81;
	mul.wide.u32 	%rd87, %r122, 4;
	add.s64 	%rd88, %rd3, %rd87;
	st.global.u32 	[%rd88], %r121;
	add.s32 	%r123, %r122, %r81;
	mul.wide.u32 	%rd89, %r123, 4;
	add.s64 	%rd90, %rd3, %rd89;
	st.global.u32 	[%rd90], %r121;
	add.s32 	%r124, %r123, %r81;
	mul.wide.u32 	%rd91, %r124, 4;
	add.s64 	%rd92, %rd3, %rd91;
	st.global.u32 	[%rd92], %r121;
	add.s32 	%r141, %r141, 4;
$L__BB0_8:
	setp.eq.s32 	%p18, %r34, 0;
	@%p18 bra 	$L__BB0_26;
	setp.eq.s32 	%p19, %r34, 1;
	@%p19 bra 	$L__BB0_11;
	mad.lo.s32 	%r125, %r141, %r81, %r3;
	mul.wide.u32 	%rd93, %r125, 4;
	add.s64 	%rd94, %rd3, %rd93;
	mov.b32 	%r126, 0;
	st.global.u32 	[%rd94], %r126;
	add.s32 	%r127, %r125, %r81;
	mul.wide.u32 	%rd95, %r127, 4;
	add.s64 	%rd96, %rd3, %rd95;
	st.global.u32 	[%rd96], %r126;
	add.s32 	%r141, %r141, 2;
$L__BB0_11:
	and.b32  	%r128, %r79, 1;
	setp.eq.b32 	%p20, %r128, 1;
	not.pred 	%p21, %p20;
	@%p21 bra 	$L__BB0_26;
	mad.lo.s32 	%r129, %r141, %r81, %r3;
	mul.wide.u32 	%rd97, %r129, 4;
	add.s64 	%rd98, %rd3, %rd97;
	mov.b32 	%r130, 0;
	st.global.u32 	[%rd98], %r130;
	bra.uni 	$L__BB0_26;
$L__BB0_13:
	and.b32  	%r39, %r80, 7;
	and.b32  	%r40, %r80, -8;
	neg.s32 	%r41, %r40;
	add.s32 	%r85, %r2, %r81;
	add.s32 	%r42, %r85, %r1;
	shl.b32 	%r43, %r81, 3;
	shl.b32 	%r86, %r81, 1;
	add.s32 	%r44, %r3, %r86;
	mad.lo.s32 	%r45, %r81, 3, %r3;
	shl.b32 	%r87, %r81, 2;
	add.s32 	%r46, %r3, %r87;
	mad.lo.s32 	%r47, %r81, 5, %r3;
	mad.lo.s32 	%r48, %r81, 6, %r3;
	mad.lo.s32 	%r49, %r81, 7, %r3;
	mov.b32 	%r143, 0;
$L__BB0_14:
	setp.lt.u32 	%p5, %r80, 8;
	mul.lo.s32 	%r51, %r143, %r80;
	mov.f32 	%f66, 0f00000000;
	mov.b32 	%r155, 0;
	@%p5 bra 	$L__BB0_17;
	add.s32 	%r144, %r51, 3;
	mov.f32 	%f66, 0f00000000;
	mov.u32 	%r145, %r3;
	mov.u32 	%r146, %r49;
	mov.u32 	%r147, %r48;
	mov.u32 	%r148, %r47;
	mov.u32 	%r149, %r46;
	mov.u32 	%r150, %r45;
	mov.u32 	%r151, %r44;
	mov.u32 	%r152, %r42;
	mov.u32 	%r153, %r41;
$L__BB0_16:
	.pragma "nounroll";
	add.s32 	%r89, %r144, -3;
	mul.wide.u32 	%rd7, %r89, 4;
	add.s64 	%rd8, %rd2, %rd7;
	ld.global.f32 	%f16, [%rd8];
	mul.wide.u32 	%rd9, %r145, 4;
	add.s64 	%rd10, %rd1, %rd9;
	ld.global.f32 	%f17, [%rd10];
	fma.rn.f32 	%f18, %f16, %f17, %f66;
	add.s32 	%r90, %r144, -2;
	mul.wide.u32 	%rd11, %r90, 4;
	add.s64 	%rd12, %rd2, %rd11;
	ld.global.f32 	%f19, [%rd12];
	mul.wide.u32 	%rd13, %r152, 4;
	add.s64 	%rd14, %rd1, %rd13;
	ld.global.f32 	%f20, [%rd14];
	fma.rn.f32 	%f21, %f19, %f20, %f18;
	add.s32 	%r91, %r144, -1;
	mul.wide.u32 	%rd15, %r91, 4;
	add.s64 	%rd16, %rd2, %rd15;
	ld.global.f32 	%f22, [%rd16];
	mul.wide.u32 	%rd17, %r151, 4;
	add.s64 	%rd18, %rd1, %rd17;
	ld.global.f32 	%f23, [%rd18];
	fma.rn.f32 	%f24, %f22, %f23, %f21;
	add.s32 	%r92, %r144, 4;
	mul.wide.u32 	%rd19, %r144, 4;
	add.s64 	%rd20, %rd2, %rd19;
	ld.global.f32 	%f25, [%rd20];
	mul.wide.u32 	%rd21, %r150, 4;
	add.s64 	%rd22, %rd1, %rd21;
	ld.global.f32 	%f26, [%rd22];
	fma.rn.f32 	%f27, %f25, %f26, %f24;
	add.s32 	%r93, %r144, 1;
	mul.wide.u32 	%rd23, %r93, 4;
	add.s64 	%rd24, %rd2, %rd23;
	ld.global.f32 	%f28, [%rd24];
	mul.wide.u32 	%rd25, %r149, 4;
	add.s64 	%rd26, %rd1, %rd25;
	ld.global.f32 	%f29, [%rd26];
	fma.rn.f32 	%f30, %f28, %f29, %f27;
	add.s32 	%r94, %r144, 2;
	mul.wide.u32 	%rd27, %r94, 4;
	add.s64 	%rd28, %rd2, %rd27;
	ld.global.f32 	%f31, [%rd28];
	mul.wide.u32 	%rd29, %r148, 4;
	add.s64 	%rd30, %rd1, %rd29;
	ld.global.f32 	%f32, [%rd30];
	fma.rn.f32 	%f33, %f31, %f32, %f30;
	add.s32 	%r95, %r144, 3;
	mul.wide.u32 	%rd31, %r95, 4;
	add.s64 	%rd32, %rd2, %rd31;
	ld.global.f32 	%f34, [%rd32];
	mul.wide.u32 	%rd33, %r147, 4;
	add.s64 	%rd34, %rd1, %rd33;
	ld.global.f32 	%f35, [%rd34];
	fma.rn.f32 	%f36, %f34, %f35, %f33;
	mul.wide.u32 	%rd35, %r92, 4;
	add.s64 	%rd36, %rd2, %rd35;
	ld.global.f32 	%f37, [%rd36];
	mul.wide.u32 	%rd37, %r146, 4;
	add.s64 	%rd38, %rd1, %rd37;
	ld.global.f32 	%f38, [%rd38];
	fma.rn.f32 	%f66, %f37, %f38, %f36;
	add.s32 	%r153, %r153, 8;
	add.s32 	%r152, %r152, %r43;
	add.s32 	%r151, %r151, %r43;
	add.s32 	%r150, %r150, %r43;
	add.s32 	%r149, %r149, %r43;
	add.s32 	%r148, %r148, %r43;
	add.s32 	%r147, %r147, %r43;
	add.s32 	%r146, %r146, %r43;
	add.s32 	%r145, %r145, %r43;
	add.s32 	%r144, %r144, 8;
	setp.ne.s32 	%p6, %r153, 0;
	mov.u32 	%r155, %r40;
	@%p6 bra 	$L__BB0_16;
$L__BB0_17:
	setp.eq.s32 	%p7, %r39, 0;
	@%p7 bra 	$L__BB0_25;
	add.s32 	%r96, %r39, -1;
	setp.lt.u32 	%p8, %r96, 3;
	@%p8 bra 	$L__BB0_20;
	add.s32 	%r97, %r155, %r51;
	mul.wide.u32 	%rd39, %r97, 4;
	add.s64 	%rd40, %rd2, %rd39;
	ld.global.f32 	%f40, [%rd40];
	mad.lo.s32 	%r98, %r155, %r81, %r3;
	mul.wide.u32 	%rd41, %r98, 4;
	add.s64 	%rd42, %rd1, %rd41;
	ld.global.f32 	%f41, [%rd42];
	fma.rn.f32 	%f42, %f40, %f41, %f66;
	add.s32 	%r99, %r97, 1;
	mul.wide.u32 	%rd43, %r99, 4;
	add.s64 	%rd44, %rd2, %rd43;
	ld.global.f32 	%f43, [%rd44];
	add.s32 	%r100, %r98, %r81;
	mul.wide.u32 	%rd45, %r100, 4;
	add.s64 	%rd46, %rd1, %rd45;
	ld.global.f32 	%f44, [%rd46];
	fma.rn.f32 	%f45, %f43, %f44, %f42;
	add.s32 	%r101, %r97, 2;
	mul.wide.u32 	%rd47, %r101, 4;
	add.s64 	%rd48, %rd2, %rd47;
	ld.global.f32 	%f46, [%rd48];
	add.s32 	%r102, %r100, %r81;
	mul.wide.u32 	%rd49, %r102, 4;
	add.s64 	%rd50, %rd1, %rd49;
	ld.global.f32 	%f47, [%rd50];
	fma.rn.f32 	%f48, %f46, %f47, %f45;
	add.s32 	%r103, %r97, 3;
	mul.wide.u32 	%rd51, %r103, 4;
	add.s64 	%rd52, %rd2, %rd51;
	ld.global.f32 	%f49, [%rd52];
	add.s32 	%r104, %r102, %r81;
	mul.wide.u32 	%rd53, %r104, 4;
	add.s64 	%rd54, %rd1, %rd53;
	ld.global.f32 	%f50, [%rd54];
	fma.rn.f32 	%f66, %f49, %f50, %f48;
	add.s32 	%r155, %r155, 4;
$L__BB0_20:
	and.b32  	%r105, %r80, 3;
	setp.eq.s32 	%p9, %r105, 0;
	@%p9 bra 	$L__BB0_25;
	setp.eq.s32 	%p10, %r105, 1;
	@%p10 bra 	$L__BB0_23;
	add.s32 	%r106, %r155, %r51;
	mul.wide.u32 	%rd55, %r106, 4;
	add.s64 	%rd56, %rd2, %rd55;
	ld.global.f32 	%f52, [%rd56];
	mad.lo.s32 	%r107, %r155, %r81, %r3;
	mul.wide.u32 	%rd57, %r107, 4;
	add.s64 	%rd58, %rd1, %rd57;
	ld.global.f32 	%f53, [%rd58];
	fma.rn.f32 	%f54, %f52, %f53, %f66;
	add.s32 	%r108, %r106, 1;
	mul.wide.u32 	%rd59, %r108, 4;
	add.s64 	%rd60, %rd2, %rd59;
	ld.global.f32 	%f55, [%rd60];
	add.s32 	%r109, %r107, %r81;
	mul.wide.u32 	%rd61, %r109, 4;
	add.s64 	%rd62, %rd1, %rd61;
	ld.global.f32 	%f56, [%rd62];
	fma.rn.f32 	%f66, %f55, %f56, %f54;
	add.s32 	%r155, %r155, 2;
$L__BB0_23:
	and.b32  	%r110, %r80, 1;
	setp.eq.b32 	%p11, %r110, 1;
	not.pred 	%p12, %p11;
	@%p12 bra 	$L__BB0_25;
	add.s32 	%r111, %r155, %r51;
	mul.wide.u32 	%rd63, %r111, 4;
	add.s64 	%rd64, %rd2, %rd63;
	ld.global.f32 	%f57, [%rd64];
	mad.lo.s32 	%r112, %r155, %r81, %r3;
	mul.wide.u32 	%rd65, %r112, 4;
	add.s64 	%rd66, %rd1, %rd65;
	ld.global.f32 	%f58, [%rd66];
	fma.rn.f32 	%f66, %f57, %f58, %f66;
$L__BB0_25:
	mad.lo.s32 	%r113, %r143, %r81, %r3;
	mul.wide.u32 	%rd67, %r113, 4;
	add.s64 	%rd68, %rd3, %rd67;
	st.global.f32 	[%rd68], %f66;
	add.s32 	%r143, %r143, 1;
	setp.ne.s32 	%p13, %r143, %r79;
	@%p13 bra 	$L__BB0_14;
$L__BB0_26:
	ret;

}


// ===== COMPILED SASS (sm_100) =====

	.target	sm_100

	.elftype	@"ET_EXEC"


//--------------------- .note.nv.tkinfo           --------------------------
	.section	.note.nv.tkinfo,"",@"SHT_NOTE"
	.sectionflags	@"SHF_NOTE_NV_TKINFO"
	.tkinfo
        /*0018*/ 	.word	0x00000002
        /*0030*/ 	.string	""
        /*0030*/ 	.string	"ptxas"
        /*0030*/ 	.string	"Cuda compilation tools, release 13.0, V13.0.88"
        /*0030*/ 	.string	"Build cuda_13.0.r13.0/compiler.36424714_0"
        /*0030*/ 	.string	"-arch sm_100 -m 64 "



//--------------------- .note.nv.cuinfo           --------------------------
	.section	.note.nv.cuinfo,"",@"SHT_NOTE"
	.sectionflags	@"SHF_NOTE_NV_CUINFO"
        /*0018*/ 	.short	0x0002
        /*001a*/ 	.short	0x0064
        /*001c*/ 	.short	0x0082
	.zero		2


//--------------------- .nv.info                  --------------------------
	.section	.nv.info,"",@"SHT_CUDA_INFO"
	.align	4


	//----- nvinfo : EIATTR_REGCOUNT
	.align		4
        /*0000*/ 	.byte	0x04, 0x2f
        /*0002*/ 	.short	(.L_1 - .L_0)
	.align		4
.L_0:
        /*0004*/ 	.word	index@(_Z17matmul_kernel_colPfS_S_jjj)
        /*0008*/ 	.word	0x00000020


	//----- nvinfo : EIATTR_FRAME_SIZE
	.align		4
.L_1:
        /*000c*/ 	.byte	0x04, 0x11
        /*000e*/ 	.short	(.L_3 - .L_2)
	.align		4
.L_2:
        /*0010*/ 	.word	index@(_Z17matmul_kernel_colPfS_S_jjj)
        /*0014*/ 	.word	0x00000000


	//----- nvinfo : EIATTR_MIN_STACK_SIZE
	.align		4
.L_3:
        /*0018*/ 	.byte	0x04, 0x12
        /*001a*/ 	.short	(.L_5 - .L_4)
	.align		4
.L_4:
        /*001c*/ 	.word	index@(_Z17matmul_kernel_colPfS_S_jjj)
        /*0020*/ 	.word	0x00000000
.L_5:


//--------------------- .nv.compat                --------------------------
	.section	.nv.compat,"",@"SHT_CUDA_COMPAT_INFO"
	.align	4
        /*0000*/ 	.byte	0x02, 0x09, 0x00, 0x00, 0x02, 0x02, 0x01, 0x00, 0x02, 0x05, 0x05, 0x00, 0x03, 0x07, 0x01, 0x01
        /*0010*/ 	.byte	0x02, 0x03, 0x00, 0x00, 0x02, 0x06, 0x01, 0x00, 0x04, 0x0b, 0x08, 0x00, 0x09, 0x00, 0x00, 0x00
        /*0020*/ 	.byte	0x00, 0x00, 0x00, 0x00


//--------------------- .nv.info._Z17matmul_kernel_colPfS_S_jjj --------------------------
	.section	.nv.info._Z17matmul_kernel_colPfS_S_jjj,"",@"SHT_CUDA_INFO"
	.sectionflags	@""
	.align	4


	//----- nvinfo : EIATTR_CUDA_API_VERSION
	.align		4
        /*0000*/ 	.byte	0x04, 0x37
        /*0002*/ 	.short	(.L_7 - .L_6)
.L_6:
        /*0004*/ 	.word	0x00000082


	//----- nvinfo : EIATTR_KPARAM_INFO
	.align		4
.L_7:
        /*0008*/ 	.byte	0x04, 0x17
        /*000a*/ 	.short	(.L_9 - .L_8)
.L_8:
        /*000c*/ 	.word	0x00000000
        /*0010*/ 	.short	0x0005
        /*0012*/ 	.short	0x0020
        /*0014*/ 	.byte	0x00, 0xf0, 0x11, 0x00


	//----- nvinfo : EIATTR_KPARAM_INFO
	.align		4
.L_9:
        /*0018*/ 	.byte	0x04, 0x17
        /*001a*/ 	.short	(.L_11 - .L_10)
.L_10:
        /*001c*/ 	.word	0x00000000
        /*0020*/ 	.short	0x0004
        /*0022*/ 	.short	0x001c
        /*0024*/ 	.byte	0x00, 0xf0, 0x11, 0x00


	//----- nvinfo : EIATTR_KPARAM_INFO
	.align		4
.L_11:
        /*0028*/ 	.byte	0x04, 0x17
        /*002a*/ 	.short	(.L_13 - .L_12)
.L_12:
        /*002c*/ 	.word	0x00000000
        /*0030*/ 	.short	0x0003
        /*0032*/ 	.short	0x0018
        /*0034*/ 	.byte	0x00, 0xf0, 0x11, 0x00


	//----- nvinfo : EIATTR_KPARAM_INFO
	.align		4
.L_13:
        /*0038*/ 	.byte	0x04, 0x17
        /*003a*/ 	.short	(.L_15 - .L_14)
.L_14:
        /*003c*/ 	.word	0x00000000
        /*0040*/ 	.short	0x0002
        /*0042*/ 	.short	0x0010
        /*0044*/ 	.byte	0x00, 0xf5, 0x21, 0x00


	//----- nvinfo : EIATTR_KPARAM_INFO
	.align		4
.L_15:
        /*0048*/ 	.byte	0x04, 0x17
        /*004a*/ 	.short	(.L_17 - .L_16)
.L_16:
        /*004c*/ 	.word	0x00000000
        /*0050*/ 	.short	0x0001
        /*0052*/ 	.short	0x0008
        /*0054*/ 	.byte	0x00, 0xf5, 0x21, 0x00


	//----- nvinfo : EIATTR_KPARAM_INFO
	.align		4
.L_17:
        /*0058*/ 	.byte	0x04, 0x17
        /*005a*/ 	.short	(.L_19 - .L_18)
.L_18:
        /*005c*/ 	.word	0x00000000
        /*0060*/ 	.short	0x0000
        /*0062*/ 	.short	0x0000
        /*0064*/ 	.byte	0x00, 0xf5, 0x21, 0x00


	//----- nvinfo : EIATTR_SPARSE_MMA_MASK
	.align		4
.L_19:
        /*0068*/ 	.byte	0x03, 0x50
        /*006a*/ 	.short	0x0000


	//----- nvinfo : EIATTR_MAXREG_COUNT
	.align		4
        /*006c*/ 	.byte	0x03, 0x1b
        /*006e*/ 	.short	0x00ff


	//----- nvinfo : EIATTR_MERCURY_ISA_VERSION
	.align		4
        /*0070*/ 	.byte	0x03, 0x5f
        /*0072*/ 	.short	0x0101


	//----- nvinfo : EIATTR_VRC_CTA_INIT_COUNT
	.align		4
        /*0074*/ 	.byte	0x02, 0x4a
	.zero		1
	.zero		1


	//----- nvinfo : EIATTR_EXIT_INSTR_OFFSETS
	.align		4
        /*0078*/ 	.byte	0x04, 0x1c
        /*007a*/ 	.short	(.L_21 - .L_20)


	//   ....[0]....
.L_20:
        /*007c*/ 	.word	0x000000a0


	//   ....[1]....
        /*0080*/ 	.word	0x000003b0


	//   ....[2]....
        /*0084*/ 	.word	0x000004e0


	//   ....[3]....
        /*0088*/ 	.word	0x000005b0


	//   ....[4]....
        /*008c*/ 	.word	0x00000600


	//   ....[5]....
        /*0090*/ 	.word	0x00001090


	//----- nvinfo : EIATTR_CBANK_PARAM_SIZE
	.align		4
.L_21:
        /*0094*/ 	.byte	0x03, 0x19
        /*0096*/ 	.short	0x0024


	//----- nvinfo : EIATTR_PARAM_CBANK
	.align		4
        /*0098*/ 	.byte	0x04, 0x0a
        /*009a*/ 	.short	(.L_23 - .L_22)
	.align		4
.L_22:
        /*009c*/ 	.word	index@(.nv.constant0._Z17matmul_kernel_colPfS_S_jjj)
        /*00a0*/ 	.short	0x0380
        /*00a2*/ 	.short	0x0024


	//----- nvinfo : EIATTR_SW_WAR
	.align		4
.L_23:
        /*00a4*/ 	.byte	0x04, 0x36
        /*00a6*/ 	.short	(.L_25 - .L_24)
.L_24:
        /*00a8*/ 	.word	0x00000008
.L_25:


//--------------------- .nv.callgraph             --------------------------
	.section	.nv.callgraph,"",@"SHT_CUDA_CALLGRAPH"
	.align	4
	.sectionentsize	8
	.align		4
        /*0000*/ 	.word	0x00000000
	.align		4
        /*0004*/ 	.word	0xffffffff
	.align		4
        /*0008*/ 	.word	0x00000000
	.align		4
        /*000c*/ 	.word	0xfffffffe
	.align		4
        /*0010*/ 	.word	0x00000000
	.align		4
        /*0014*/ 	.word	0xfffffffd
	.align		4
        /*0018*/ 	.word	0x00000000
	.align		4
        /*001c*/ 	.word	0xfffffffc


//--------------------- .text._Z17matmul_kernel_colPfS_S_jjj --------------------------
	.section	.text._Z17matmul_kernel_colPfS_S_jjj,"ax",@progbits
	.align	128
        .global         _Z17matmul_kernel_colPfS_S_jjj
        .type           _Z17matmul_kernel_colPfS_S_jjj,@function
        .size           _Z17matmul_kernel_colPfS_S_jjj,(.L_x_11 - _Z17matmul_kernel_colPfS_S_jjj)
        .other          _Z17matmul_kernel_colPfS_S_jjj,@"STO_CUDA_ENTRY STV_DEFAULT"
_Z17matmul_kernel_colPfS_S_jjj:
.text._Z17matmul_kernel_colPfS_S_jjj:
[----:B------:R-:W-:Y:S01]  /*0000*/  LDC R1, c[0x0][0x37c] ;  /* 0x0000df00ff017b82 */ /* 0x000fe20000000800 */
[----:B------:R-:W0:Y:S07]  /*0010*/  S2R R6, SR_TID.X ;  /* 0x0000000000067919 */ /* 0x000e2e0000002100 */
[----:B------:R-:W1:Y:S01]  /*0020*/  S2UR UR4, SR_CTAID.X ;  /* 0x00000000000479c3 */ /* 0x000e620000002500 */
[----:B------:R-:W1:Y:S07]  /*0030*/  LDCU UR5, c[0x0][0x360] ;  /* 0x00006c00ff0577ac */ /* 0x000e6e0008000800 */
[----:B------:R-:W2:Y:S08]  /*0040*/  LDC R2, c[0x0][0x398] ;  /* 0x0000e600ff027b82 */ /* 0x000eb00000000800 */
[----:B------:R-:W3:Y:S01]  /*0050*/  LDC R9, c[0x0][0x3a0] ;  /* 0x0000e800ff097b82 */ /* 0x000ee20000000800 */
[----:B-1----:R-:W-:-:S06]  /*0060*/  UIMAD UR4, UR4, UR5, URZ ;  /* 0x00000005040472a4 */ /* 0x002fcc000f8e02ff */
[----:B0-----:R-:W-:Y:S02]  /*0070*/  IADD3 R0, PT, PT, R6, UR4, RZ ;  /* 0x0000000406007c10 */ /* 0x001fe4000fffe0ff */
[----:B--2---:R-:W-:-:S04]  /*0080*/  ISETP.NE.AND P0, PT, R2, RZ, PT ;  /* 0x000000ff0200720c */ /* 0x004fc80003f05270 */
[----:B---3--:R-:W-:-:S13]  /*0090*/  ISETP.GE.U32.OR P0, PT, R0, R9, !P0 ;  /* 0x000000090000720c */ /* 0x008fda0004706470 */
[----:B------:R-:W-:Y:S05]  /*00a0*/  @P0 EXIT ;  /* 0x000000000000094d */ /* 0x000fea0003800000 */
[----:B------:R-:W0:Y:S01]  /*00b0*/  LDCU UR5, c[0x0][0x39c] ;  /* 0x00007380ff0577ac */ /* 0x000e220008000800 */
[----:B------:R-:W1:Y:S01]  /*00c0*/  LDCU.64 UR8, c[0x0][0x358] ;  /* 0x00006b00ff0877ac */ /* 0x000e620008000a00 */
[----:B0-----:R-:W-:-:S09]  /*00d0*/  UISETP.NE.AND UP0, UPT, UR5, URZ, UPT ;  /* 0x000000ff0500728c */ /* 0x001fd2000bf05270 */
[----:B-1----:R-:W-:Y:S05]  /*00e0*/  BRA.U UP0, `(.L_x_0) ;  /* 0x0000000500487547 */ /* 0x002fea000b800000 */
[C---:B------:R-:W-:Y:S02]  /*00f0*/  IADD3 R4, PT, PT, R2.reuse, -0x1, RZ ;  /* 0xffffffff02047810 */ /* 0x040fe40007ffe0ff */
[----:B------:R-:W-:Y:S02]  /*0100*/  LOP3.LUT R3, R2, 0x7, RZ, 0xc0, !PT ;  /* 0x0000000702037812 */ /* 0x000fe400078ec0ff */
[----:B------:R-:W-:Y:S01]  /*0110*/  ISETP.GE.U32.AND P1, PT, R4, 0x7, PT ;  /* 0x000000070400780c */ /* 0x000fe20003f26070 */
[----:B------:R-:W-:Y:S01]  /*0120*/  HFMA2 R4, -RZ, RZ, 0, 0 ;  /* 0x00000000ff047431 */ /* 0x000fe200000001ff */
[----:B------:R-:W-:-:S11]  /*0130*/  ISETP.NE.AND P0, PT, R3, RZ, PT ;  /* 0x000000ff0300720c */ /* 0x000fd60003f05270 */
[----:B------:R-:W-:Y:S05]  /*0140*/  @!P1 BRA `(.L_x_1) ;  /* 0x0000000000989947 */ /* 0x000fea0003800000 */
[----:B------:R-:W0:Y:S01]  /*0150*/  LDC.64 R14, c[0x0][0x390] ;  /* 0x0000e400ff0e7b82 */ /* 0x000e220000000a00 */
[----:B------:R-:W-:Y:S01]  /*0160*/  LOP3.LUT R4, R2, 0xfffffff8, RZ, 0xc0, !PT ;  /* 0xfffffff802047812 */ /* 0x000fe200078ec0ff */
[C---:B------:R-:W-:Y:S01]  /*0170*/  IMAD R8, R9.reuse, 0x3, R0 ;  /* 0x0000000309087824 */ /* 0x040fe200078e0200 */
[C---:B------:R-:W-:Y:S01]  /*0180*/  IADD3 R13, PT, PT, R9.reuse, UR4, R6 ;  /* 0x00000004090d7c10 */ /* 0x040fe2000fffe006 */
[C-C-:B------:R-:W-:Y:S01]  /*0190*/  IMAD R12, R9.reuse, 0x5, R0.reuse ;  /* 0x00000005090c7824 */ /* 0x140fe200078e0200 */
[CC--:B------:R-:W-:Y:S01]  /*01a0*/  LEA R6, R9.reuse, R0.reuse, 0x1 ;  /* 0x0000000009067211 */ /* 0x0c0fe200078e08ff */
[C-C-:B------:R-:W-:Y:S01]  /*01b0*/  IMAD R5, R9.reuse, 0x6, R0.reuse ;  /* 0x0000000609057824 */ /* 0x140fe200078e0200 */
[CC--:B------:R-:W-:Y:S01]  /*01c0*/  LEA R10, R9.reuse, R0.reuse, 0x2 ;  /* 0x00000000090a7211 */ /* 0x0c0fe200078e10ff */
[----:B------:R-:W-:Y:S01]  /*01d0*/  IMAD R7, R9, 0x7, R0 ;  /* 0x0000000709077824 */ /* 0x000fe200078e0200 */
[----:B------:R-:W-:Y:S02]  /*01e0*/  MOV R11, R0 ;  /* 0x00000000000b7202 */ /* 0x000fe40000000f00 */
[----:B------:R-:W-:-:S07]  /*01f0*/  IADD3 R28, PT, PT, -R4, RZ, RZ ;  /* 0x000000ff041c7210 */ /* 0x000fce0007ffe1ff */
.L_x_2:
[----:B------:R-:W-:Y:S01]  /*0200*/  IADD3 R28, PT, PT, R28, 0x8, RZ ;  /* 0x000000081c1c7810 */ /* 0x000fe20007ffe0ff */
[--C-:B0-2---:R-:W-:Y:S01]  /*0210*/  IMAD.WIDE.U32 R18, R11, 0x4, R14.reuse ;  /* 0x000000040b127825 */ /* 0x105fe200078e000e */
[----:B------:R-:W-:Y:S02]  /*0220*/  LEA R11, R9, R11, 0x3 ;  /* 0x0000000b090b7211 */ /* 0x000fe400078e18ff */
[----:B------:R-:W-:Y:S01]  /*0230*/  ISETP.NE.AND P1, PT, R28, RZ, PT ;  /* 0x000000ff1c00720c */ /* 0x000fe20003f25270 */
[--C-:B------:R-:W-:Y:S01]  /*0240*/  IMAD.WIDE.U32 R16, R13, 0x4, R14.reuse ;  /* 0x000000040d107825 */ /* 0x100fe200078e000e */
[----:B------:R0:W-:Y:S01]  /*0250*/  STG.E desc[UR8][R18.64], RZ ;  /* 0x000000ff12007986 */ /* 0x0001e2000c101908 */
[C---:B------:R-:W-:Y:S02]  /*0260*/  LEA R13, R9.reuse, R13, 0x3 ;  /* 0x0000000d090d7211 */ /* 0x040fe400078e18ff */
[----:B------:R-:W-:Y:S01]  /*0270*/  IMAD.WIDE.U32 R26, R6, 0x4, R14 ;  /* 0x00000004061a7825 */ /* 0x000fe200078e000e */
[----:B------:R1:W-:Y:S01]  /*0280*/  STG.E desc[UR8][R16.64], RZ ;  /* 0x000000ff10007986 */ /* 0x0003e2000c101908 */
[----:B------:R-:W-:-:S02]  /*0290*/  LEA R6, R9, R6, 0x3 ;  /* 0x0000000609067211 */ /* 0x000fc400078e18ff */
[--C-:B------:R-:W-:Y:S01]  /*02a0*/  IMAD.WIDE.U32 R24, R8, 0x4, R14.reuse ;  /* 0x0000000408187825 */ /* 0x100fe200078e000e */
[----:B------:R2:W-:Y:S01]  /*02b0*/  STG.E desc[UR8][R26.64], RZ ;  /* 0x000000ff1a007986 */ /* 0x0005e2000c101908 */
[C---:B------:R-:W-:Y:S02]  /*02c0*/  LEA R8, R9.reuse, R8, 0x3 ;  /* 0x0000000809087211 */ /* 0x040fe400078e18ff */
[--C-:B0-----:R-:W-:Y:S01]  /*02d0*/  IMAD.WIDE.U32 R18, R12, 0x4, R14.reuse ;  /* 0x000000040c127825 */ /* 0x101fe200078e000e */
[----:B------:R2:W-:Y:S01]  /*02e0*/  STG.E desc[UR8][R24.64], RZ ;  /* 0x000000ff18007986 */ /* 0x0005e2000c101908 */
[C---:B------:R-:W-:Y:S02]  /*02f0*/  LEA R12, R9.reuse, R12, 0x3 ;  /* 0x0000000c090c7211 */ /* 0x040fe400078e18ff */
[----:B-1----:R-:W-:Y:S01]  /*0300*/  IMAD.WIDE.U32 R16, R10, 0x4, R14 ;  /* 0x000000040a107825 */ /* 0x002fe200078e000e */
[----:B------:R-:W-:-:S03]  /*0310*/  LEA R10, R9, R10, 0x3 ;  /* 0x0000000a090a7211 */ /* 0x000fc600078e18ff */
[--C-:B------:R-:W-:Y:S01]  /*0320*/  IMAD.WIDE.U32 R20, R5, 0x4, R14.reuse ;  /* 0x0000000405147825 */ /* 0x100fe200078e000e */
[----:B------:R2:W-:Y:S01]  /*0330*/  STG.E desc[UR8][R16.64], RZ ;  /* 0x000000ff10007986 */ /* 0x0005e2000c101908 */
[----:B------:R-:W-:Y:S02]  /*0340*/  LEA R5, R9, R5, 0x3 ;  /* 0x0000000509057211 */ /* 0x000fe400078e18ff */
[----:B------:R-:W-:Y:S01]  /*0350*/  IMAD.WIDE.U32 R22, R7, 0x4, R14 ;  /* 0x0000000407167825 */ /* 0x000fe200078e000e */
[----:B------:R2:W-:Y:S01]  /*0360*/  STG.E desc[UR8][R18.64], RZ ;  /* 0x000000ff12007986 */ /* 0x0005e2000c101908 */
[----:B------:R-:W-:-:S03]  /*0370*/  LEA R7, R9, R7, 0x3 ;  /* 0x0000000709077211 */ /* 0x000fc600078e18ff */
[----:B------:R2:W-:Y:S04]  /*0380*/  STG.E desc[UR8][R20.64], RZ ;  /* 0x000000ff14007986 */ /* 0x0005e8000c101908 */
[----:B------:R2:W-:Y:S01]  /*0390*/  STG.E desc[UR8][R22.64], RZ ;  /* 0x000000ff16007986 */ /* 0x0005e2000c101908 */
[----:B------:R-:W-:Y:S05]  /*03a0*/  @P1 BRA `(.L_x_2) ;  /* 0xfffffffc00941947 */ /* 0x000fea000383ffff */
.L_x_1:
[----:B------:R-:W-:Y:S05]  /*03b0*/  @!P0 EXIT ;  /* 0x000000000000894d */ /* 0x000fea0003800000 */
[----:B------:R-:W-:Y:S02]  /*03c0*/  ISETP.GE.U32.AND P0, PT, R3, 0x4, PT ;  /* 0x000000040300780c */ /* 0x000fe40003f06070 */
[----:B------:R-:W-:-:S04]  /*03d0*/  LOP3.LUT R5, R2, 0x3, RZ, 0xc0, !PT ;  /* 0x0000000302057812 */ /* 0x000fc800078ec0ff */
[----:B------:R-:W-:-:S07]  /*03e0*/  ISETP.NE.AND P1, PT, R5, RZ, PT ;  /* 0x000000ff0500720c */ /* 0x000fce0003f25270 */
[----:B------:R-:W-:Y:S06]  /*03f0*/  @!P0 BRA `(.L_x_3) ;  /* 0x0000000000388947 */ /* 0x000fec0003800000 */
[----:B------:R-:W0:Y:S01]  /*0400*/  LDC.64 R14, c[0x0][0x390] ;  /* 0x0000e400ff0e7b82 */ /* 0x000e220000000a00 */
[C---:B------:R-:W-:Y:S01]  /*0410*/  IMAD R6, R4.reuse, R9, R0 ;  /* 0x0000000904067224 */ /* 0x040fe200078e0200 */
[----:B------:R-:W-:-:S04]  /*0420*/  IADD3 R4, PT, PT, R4, 0x4, RZ ;  /* 0x0000000404047810 */ /* 0x000fc80007ffe0ff */
[----:B------:R-:W-:-:S04]  /*0430*/  IADD3 R10, PT, PT, R6, R9, RZ ;  /* 0x00000009060a7210 */ /* 0x000fc80007ffe0ff */
[----:B------:R-:W-:-:S04]  /*0440*/  IADD3 R12, PT, PT, R10, R9, RZ ;  /* 0x000000090a0c7210 */ /* 0x000fc80007ffe0ff */
[----:B------:R-:W-:Y:S01]  /*0450*/  IADD3 R3, PT, PT, R12, R9, RZ ;  /* 0x000000090c037210 */ /* 0x000fe20007ffe0ff */
[----:B0-----:R-:W-:-:S04]  /*0460*/  IMAD.WIDE.U32 R6, R6, 0x4, R14 ;  /* 0x0000000406067825 */ /* 0x001fc800078e000e */
[--C-:B------:R-:W-:Y:S01]  /*0470*/  IMAD.WIDE.U32 R10, R10, 0x4, R14.reuse ;  /* 0x000000040a0a7825 */ /* 0x100fe200078e000e */
[----:B------:R0:W-:Y:S03]  /*0480*/  STG.E desc[UR8][R6.64], RZ ;  /* 0x000000ff06007986 */ /* 0x0001e6000c101908 */
[--C-:B------:R-:W-:Y:S01]  /*0490*/  IMAD.WIDE.U32 R12, R12, 0x4, R14.reuse ;  /* 0x000000040c0c7825 */ /* 0x100fe200078e000e */
[----:B------:R0:W-:Y:S03]  /*04a0*/  STG.E desc[UR8][R10.64], RZ ;  /* 0x000000ff0a007986 */ /* 0x0001e6000c101908 */
[----:B------:R-:W-:Y:S01]  /*04b0*/  IMAD.WIDE.U32 R14, R3, 0x4, R14 ;  /* 0x00000004030e7825 */ /* 0x000fe200078e000e */
[----:B------:R0:W-:Y:S04]  /*04c0*/  STG.E desc[UR8][R12.64], RZ ;  /* 0x000000ff0c007986 */ /* 0x0001e8000c101908 */
[----:B------:R0:W-:Y:S02]  /*04d0*/  STG.E desc[UR8][R14.64], RZ ;  /* 0x000000ff0e007986 */ /* 0x0001e4000c101908 */
.L_x_3:
[----:B------:R-:W-:Y:S05]  /*04e0*/  @!P1 EXIT ;  /* 0x000000000000994d */ /* 0x000fea0003800000 */
[----:B------:R-:W-:Y:S02]  /*04f0*/  ISETP.NE.AND P0, PT, R5, 0x1, PT ;  /* 0x000000010500780c */ /* 0x000fe40003f05270 */
[----:B------:R-:W-:-:S04]  /*0500*/  LOP3.LUT R2, R2, 0x1, RZ, 0xc0, !PT ;  /* 0x0000000102027812 */ /* 0x000fc800078ec0ff */
[----:B------:R-:W-:-:S07]  /*0510*/  ISETP.NE.U32.AND P1, PT, R2, 0x1, PT ;  /* 0x000000010200780c */ /* 0x000fce0003f25070 */
[----:B------:R-:W-:Y:S06]  /*0520*/  @!P0 BRA `(.L_x_4) ;  /* 0x0000000000208947 */ /* 0x000fec0003800000 */
[----:B------:R-:W1:Y:S01]  /*0530*/  LDC.64 R2, c[0x0][0x390] ;  /* 0x0000e400ff027b82 */ /* 0x000e620000000a00 */
[C---:B0-----:R-:W-:Y:S01]  /*0540*/  IMAD R6, R4.reuse, R9, R0 ;  /* 0x0000000904067224 */ /* 0x041fe200078e0200 */
[----:B------:R-:W-:-:S04]  /*0550*/  IADD3 R4, PT, PT, R4, 0x2, RZ ;  /* 0x0000000204047810 */ /* 0x000fc80007ffe0ff */
[C---:B------:R-:W-:Y:S01]  /*0560*/  IADD3 R5, PT, PT, R6.reuse, R9, RZ ;  /* 0x0000000906057210 */ /* 0x040fe20007ffe0ff */
[----:B-1----:R-:W-:-:S04]  /*0570*/  IMAD.WIDE.U32 R6, R6, 0x4, R2 ;  /* 0x0000000406067825 */ /* 0x002fc800078e0002 */
[----:B------:R-:W-:Y:S01]  /*0580*/  IMAD.WIDE.U32 R2, R5, 0x4, R2 ;  /* 0x0000000405027825 */ /* 0x000fe200078e0002 */
[----:B------:R1:W-:Y:S04]  /*0590*/  STG.E desc[UR8][R6.64], RZ ;  /* 0x000000ff06007986 */ /* 0x0003e8000c101908 */
[----:B------:R1:W-:Y:S02]  /*05a0*/  STG.E desc[UR8][R2.64], RZ ;  /* 0x000000ff02007986 */ /* 0x0003e4000c101908 */
.L_x_4:
[----:B------:R-:W-:Y:S05]  /*05b0*/  @P1 EXIT ;  /* 0x000000000000194d */ /* 0x000fea0003800000 */
[----:B-1----:R-:W1:Y:S01]  /*05c0*/  LDC.64 R2, c[0x0][0x390] ;  /* 0x0000e400ff027b82 */ /* 0x002e620000000a00 */
[----:B------:R-:W-:-:S04]  /*05d0*/  IMAD R9, R4, R9, R0 ;  /* 0x0000000904097224 */ /* 0x000fc800078e0200 */
[----:B-1----:R-:W-:-:S05]  /*05e0*/  IMAD.WIDE.U32 R2, R9, 0x4, R2 ;  /* 0x0000000409027825 */ /* 0x002fca00078e0002 */
[----:B------:R-:W-:Y:S01]  /*05f0*/  STG.E desc[UR8][R2.64], RZ ;  /* 0x000000ff02007986 */ /* 0x000fe2000c101908 */
[----:B------:R-:W-:Y:S05]  /*0600*/  EXIT ;  /* 0x000000000000794d */ /* 0x000fea0003800000 */
.L_x_0:
[C---:B------:R-:W-:Y:S01]  /*0610*/  IADD3 R2, PT, PT, R9.reuse, UR4, R6 ;  /* 0x0000000409027c10 */ /* 0x040fe2000fffe006 */
[C-C-:B------:R-:W-:Y:S01]  /*0620*/  IMAD R4, R9.reuse, 0x3, R0.reuse ;  /* 0x0000000309047824 */ /* 0x140fe200078e0200 */
[CC--:B------:R-:W-:Y:S01]  /*0630*/  LEA R3, R9.reuse, R0.reuse, 0x1 ;  /* 0x0000000009037211 */ /* 0x0c0fe200078e08ff */
[C-C-:B------:R-:W-:Y:S01]  /*0640*/  IMAD R6, R9.reuse, 0x5, R0.reuse ;  /* 0x0000000509067824 */ /* 0x140fe200078e0200 */
[C---:B------:R-:W-:Y:S01]  /*0650*/  LEA R5, R9.reuse, R0, 0x2 ;  /* 0x0000000009057211 */ /* 0x040fe200078e10ff */
[C-C-:B------:R-:W-:Y:S01]  /*0660*/  IMAD R7, R9.reuse, 0x6, R0.reuse ;  /* 0x0000000609077824 */ /* 0x140fe200078e0200 */
[----:B------:R-:W-:Y:S01]  /*0670*/  ULOP3.LUT UR6, UR5, 0x7, URZ, 0xc0, !UPT ;  /* 0x0000000705067892 */ /* 0x000fe2000f8ec0ff */
[----:B------:R-:W-:Y:S01]  /*0680*/  IMAD R8, R9, 0x7, R0 ;  /* 0x0000000709087824 */ /* 0x000fe200078e0200 */
[----:B------:R-:W-:Y:S01]  /*0690*/  MOV R9, RZ ;  /* 0x000000ff00097202 */ /* 0x000fe20000000f00 */
[----:B------:R-:W-:-:S12]  /*06a0*/  ULOP3.LUT UR5, UR5, 0xfffffff8, URZ, 0xc0, !UPT ;  /* 0xfffffff805057892 */ /* 0x000fd8000f8ec0ff */
.L_x_9:
[----:B------:R-:W0:Y:S01]  /*06b0*/  LDC R10, c[0x0][0x39c] ;  /* 0x0000e700ff0a7b82 */ /* 0x000e220000000800 */
[----:B------:R-:W-:Y:S01]  /*06c0*/  HFMA2 R22, -RZ, RZ, 0, 0 ;  /* 0x00000000ff167431 */ /* 0x000fe200000001ff */
[----:B------:R-:W-:Y:S02]  /*06d0*/  MOV R11, RZ ;  /* 0x000000ff000b7202 */ /* 0x000fe40000000f00 */
[----:B0-----:R-:W-:-:S13]  /*06e0*/  ISETP.GE.U32.AND P0, PT, R10, 0x8, PT ;  /* 0x000000080a00780c */ /* 0x001fda0003f06070 */
[----:B------:R-:W-:Y:S05]  /*06f0*/  @!P0 BRA `(.L_x_5) ;  /* 0x0000000400288947 */ /* 0x000fea0003800000 */
[----:B------:R-:W-:Y:S01]  /*0700*/  IMAD R21, R9, R10, 0x3 ;  /* 0x0000000309157424 */ /* 0x000fe200078e020a */
[----:B------:R-:W-:Y:S01]  /*0710*/  MOV R22, RZ ;  /* 0x000000ff00167202 */ /* 0x000fe20000000f00 */
[----:B------:R-:W-:Y:S01]  /*0720*/  IMAD.MOV.U32 R29, RZ, RZ, R6 ;  /* 0x000000ffff1d7224 */ /* 0x000fe200078e0006 */
[----:B------:R-:W-:Y:S01]  /*0730*/  MOV R23, R0 ;  /* 0x0000000000177202 */ /* 0x000fe20000000f00 */
[----:B------:R-:W-:Y:S01]  /*0740*/  UIADD3 UR4, UPT, UPT, -UR5, URZ, URZ ;  /* 0x000000ff05047290 */ /* 0x000fe2000fffe1ff */
[----:B------:R-:W-:Y:S02]  /*0750*/  MOV R25, R8 ;  /* 0x0000000800197202 */ /* 0x000fe40000000f00 */
[----:B------:R-:W-:Y:S02]  /*0760*/  MOV R27, R7 ;  /* 0x00000007001b7202 */ /* 0x000fe40000000f00 */
[----:B------:R-:W-:Y:S02]  /*0770*/  MOV R18, R5 ;  /* 0x0000000500127202 */ /* 0x000fe40000000f00 */
[----:B------:R-:W-:-:S02]  /*0780*/  MOV R20, R4 ;  /* 0x0000000400147202 */ /* 0x000fc40000000f00 */
[----:B------:R-:W-:Y:S02]  /*0790*/  MOV R11, R3 ;  /* 0x00000003000b7202 */ /* 0x000fe40000000f00 */
[----:B------:R-:W-:-:S07]  /*07a0*/  MOV R19, R2 ;  /* 0x0000000200137202 */ /* 0x000fce0000000f00 */
.L_x_6:
[----:B------:R-:W0:Y:S01]  /*07b0*/  LDC.64 R12, c[0x0][0x380] ;  /* 0x0000e000ff0c7b82 */ /* 0x000e220000000a00 */
[----:B------:R-:W-:-:S07]  /*07c0*/  IADD3 R17, PT, PT, R21, -0x3, RZ ;  /* 0xfffffffd15117810 */ /* 0x000fce0007ffe0ff */
[----:B------:R-:W1:Y:S08]  /*07d0*/  LDC.64 R14, c[0x0][0x388] ;  /* 0x0000e200ff0e7b82 */ /* 0x000e700000000a00 */
[----:B------:R-:W2:Y:S01]  /*07e0*/  LDC R28, c[0x0][0x3a0] ;  /* 0x0000e800ff1c7b82 */ /* 0x000ea20000000800 */
[----:B0-----:R-:W-:-:S05]  /*07f0*/  IMAD.WIDE.U32 R16, R17, 0x4, R12 ;  /* 0x0000000411107825 */ /* 0x001fca00078e000c */
[----:B------:R1:W3:Y:S02]  /*0800*/  LDG.E R24, desc[UR8][R16.64] ;  /* 0x0000000810187981 */ /* 0x0002e4000c1e1900 */
[----:B-1----:R-:W-:-:S05]  /*0810*/  IMAD.WIDE.U32 R16, R23, 0x4, R14 ;  /* 0x0000000417107825 */ /* 0x002fca00078e000e */
[----:B------:R-:W3:Y:S02]  /*0820*/  LDG.E R26, desc[UR8][R16.64] ;  /* 0x00000008101a7981 */ /* 0x000ee4000c1e1900 */
[----:B---3--:R-:W-:Y:S01]  /*0830*/  FFMA R22, R24, R26, R22 ;  /* 0x0000001a18167223 */ /* 0x008fe20000000016 */
[----:B------:R-:W-:-:S05]  /*0840*/  IADD3 R24, PT, PT, R21, -0x2, RZ ;  /* 0xfffffffe15187810 */ /* 0x000fca0007ffe0ff */
[----:B------:R-:W-:-:S05]  /*0850*/  IMAD.WIDE.U32 R16, R24, 0x4, R12 ;  /* 0x0000000418107825 */ /* 0x000fca00078e000c */
[----:B------:R0:W3:Y:S02]  /*0860*/  LDG.E R24, desc[UR8][R16.64] ;  /* 0x0000000810187981 */ /* 0x0000e4000c1e1900 */
[----:B0-----:R-:W-:-:S05]  /*0870*/  IMAD.WIDE.U32 R16, R19, 0x4, R14 ;  /* 0x0000000413107825 */ /* 0x001fca00078e000e */
[----:B------:R-:W3:Y:S02]  /*0880*/  LDG.E R26, desc[UR8][R16.64] ;  /* 0x00000008101a7981 */ /* 0x000ee4000c1e1900 */
[----:B---3--:R-:W-:Y:S01]  /*0890*/  FFMA R22, R24, R26, R22 ;  /* 0x0000001a18167223 */ /* 0x008fe20000000016 */
[----:B------:R-:W-:-:S05]  /*08a0*/  IADD3 R24, PT, PT, R21, -0x1, RZ ;  /* 0xffffffff15187810 */ /* 0x000fca0007ffe0ff */
[----:B------:R-:W-:-:S05]  /*08b0*/  IMAD.WIDE.U32 R16, R24, 0x4, R12 ;  /* 0x0000000418107825 */ /* 0x000fca00078e000c */
[----:B------:R0:W3:Y:S02]  /*08c0*/  LDG.E R24, desc[UR8][R16.64] ;  /* 0x0000000810187981 */ /* 0x0000e4000c1e1900 */
[----:B0-----:R-:W-:-:S05]  /*08d0*/  IMAD.WIDE.U32 R16, R11, 0x4, R14 ;  /* 0x000000040b107825 */ /* 0x001fca00078e000e */
[----:B------:R0:W3:Y:S02]  /*08e0*/  LDG.E R26, desc[UR8][R16.64] ;  /* 0x00000008101a7981 */ /* 0x0000e4000c1e1900 */
[----:B0-----:R-:W-:-:S04]  /*08f0*/  IMAD.WIDE.U32 R16, R21, 0x4, R12 ;  /* 0x0000000415107825 */ /* 0x001fc800078e000c */
[----:B---3--:R-:W-:Y:S02]  /*0900*/  FFMA R22, R24, R26, R22 ;  /* 0x0000001a18167223 */ /* 0x008fe40000000016 */
[----:B------:R0:W3:Y:S02]  /*0910*/  LDG.E R24, desc[UR8][R16.64] ;  /* 0x0000000810187981 */ /* 0x0000e4000c1e1900 */
[----:B0-----:R-:W-:-:S05]  /*0920*/  IMAD.WIDE.U32 R16, R20, 0x4, R14 ;  /* 0x0000000414107825 */ /* 0x001fca00078e000e */
[----:B------:R-:W3:Y:S02]  /*0930*/  LDG.E R26, desc[UR8][R16.64] ;  /* 0x00000008101a7981 */ /* 0x000ee4000c1e1900 */
[----:B---3--:R-:W-:Y:S01]  /*0940*/  FFMA R22, R24, R26, R22 ;  /* 0x0000001a18167223 */ /* 0x008fe20000000016 */
[----:B------:R-:W-:-:S05]  /*0950*/  IADD3 R24, PT, PT, R21, 0x1, RZ ;  /* 0x0000000115187810 */ /* 0x000fca0007ffe0ff */
[----:B------:R-:W-:-:S05]  /*0960*/  IMAD.WIDE.U32 R16, R24, 0x4, R12 ;  /* 0x0000000418107825 */ /* 0x000fca00078e000c */
        /* <DEDUP_REMOVED lines=11> */
[----:B------:R-:W-:Y:S01]  /*0a20*/  IMAD.WIDE.U32 R16, R24, 0x4, R12 ;  /* 0x0000000418107825 */ /* 0x000fe200078e000c */
[----:B------:R-:W-:-:S05]  /*0a30*/  IADD3 R24, PT, PT, R21, 0x4, RZ ;  /* 0x0000000415187810 */ /* 0x000fca0007ffe0ff */
[----:B------:R-:W-:Y:S01]  /*0a40*/  IMAD.WIDE.U32 R12, R24, 0x4, R12 ;  /* 0x00000004180c7825 */ /* 0x000fe200078e000c */
[----:B------:R-:W3:Y:S04]  /*0a50*/  LDG.E R17, desc[UR8][R16.64] ;  /* 0x0000000810117981 */ /* 0x000ee8000c1e1900 */
[----:B------:R0:W4:Y:S02]  /*0a60*/  LDG.E R24, desc[UR8][R12.64] ;  /* 0x000000080c187981 */ /* 0x000124000c1e1900 */
[----:B0-----:R-:W-:-:S04]  /*0a70*/  IMAD.WIDE.U32 R12, R27, 0x4, R14 ;  /* 0x000000041b0c7825 */ /* 0x001fc800078e000e */
[----:B------:R-:W-:Y:S01]  /*0a80*/  IMAD.WIDE.U32 R14, R25, 0x4, R14 ;  /* 0x00000004190e7825 */ /* 0x000fe200078e000e */
[----:B------:R-:W3:Y:S05]  /*0a90*/  LDG.E R26, desc[UR8][R12.64] ;  /* 0x000000080c1a7981 */ /* 0x000eea000c1e1900 */
[----:B------:R-:W4:Y:S01]  /*0aa0*/  LDG.E R15, desc[UR8][R14.64] ;  /* 0x000000080e0f7981 */ /* 0x000f22000c1e1900 */
[----:B------:R-:W-:Y:S01]  /*0ab0*/  UIADD3 UR4, UPT, UPT, UR4, 0x8, URZ ;  /* 0x0000000804047890 */ /* 0x000fe2000fffe0ff */
[C---:B--2---:R-:W-:Y:S01]  /*0ac0*/  LEA R19, R28.reuse, R19, 0x3 ;  /* 0x000000131c137211 */ /* 0x044fe200078e18ff */
[C---:B------:R-:W-:Y:S01]  /*0ad0*/  IMAD R29, R28.reuse, 0x8, R29 ;  /* 0x000000081c1d7824 */ /* 0x040fe200078e021d */
[C---:B------:R-:W-:Y:S01]  /*0ae0*/  LEA R11, R28.reuse, R11, 0x3 ;  /* 0x0000000b1c0b7211 */ /* 0x040fe200078e18ff */
[----:B------:R-:W-:Y:S01]  /*0af0*/  UISETP.NE.AND UP0, UPT, UR4, URZ, UPT ;  /* 0x000000ff0400728c */ /* 0x000fe2000bf05270 */
[----:B------:R-:W-:-:S02]  /*0b00*/  LEA R20, R28, R20, 0x3 ;  /* 0x000000141c147211 */ /* 0x000fc400078e18ff */
[C---:B------:R-:W-:Y:S02]  /*0b10*/  LEA R18, R28.reuse, R18, 0x3 ;  /* 0x000000121c127211 */ /* 0x040fe400078e18ff */
[C---:B------:R-:W-:Y:S02]  /*0b20*/  LEA R27, R28.reuse, R27, 0x3 ;  /* 0x0000001b1c1b7211 */ /* 0x040fe400078e18ff */
[C---:B------:R-:W-:Y:S02]  /*0b30*/  LEA R25, R28.reuse, R25, 0x3 ;  /* 0x000000191c197211 */ /* 0x040fe400078e18ff */
[----:B------:R-:W-:Y:S02]  /*0b40*/  LEA R23, R28, R23, 0x3 ;  /* 0x000000171c177211 */ /* 0x000fe400078e18ff */
[----:B------:R-:W-:Y:S01]  /*0b50*/  IADD3 R21, PT, PT, R21, 0x8, RZ ;  /* 0x0000000815157810 */ /* 0x000fe20007ffe0ff */
[----:B---3--:R-:W-:-:S04]  /*0b60*/  FFMA R22, R17, R26, R22 ;  /* 0x0000001a11167223 */ /* 0x008fc80000000016 */
[----:B----4-:R-:W-:Y:S01]  /*0b70*/  FFMA R22, R24, R15, R22 ;  /* 0x0000000f18167223 */ /* 0x010fe20000000016 */
[----:B------:R-:W-:Y:S06]  /*0b80*/  BRA.U UP0, `(.L_x_6) ;  /* 0xfffffffd00087547 */ /* 0x000fec000b83ffff */
[----:B------:R-:W-:-:S07]  /*0b90*/  MOV R11, UR5 ;  /* 0x00000005000b7c02 */ /* 0x000fce0008000f00 */
.L_x_5:
[----:B------:R-:W-:-:S09]  /*0ba0*/  UISETP.NE.AND UP0, UPT, UR6, URZ, UPT ;  /* 0x000000ff0600728c */ /* 0x000fd2000bf05270 */
[----:B------:R-:W-:Y:S05]  /*0bb0*/  BRA.U !UP0, `(.L_x_7) ;  /* 0x0000000508107547 */ /* 0x000fea000b800000 */
[----:B------:R-:W-:-:S04]  /*0bc0*/  UIADD3 UR4, UPT, UPT, UR6, -0x1, URZ ;  /* 0xffffffff06047890 */ /* 0x000fc8000fffe0ff */
[----:B------:R-:W-:-:S09]  /*0bd0*/  UISETP.GE.U32.AND UP0, UPT, UR4, 0x3, UPT ;  /* 0x000000030400788c */ /* 0x000fd2000bf06070 */
[----:B------:R-:W-:Y:S05]  /*0be0*/  BRA.U !UP0, `(.L_x_8) ;  /* 0x0000000108807547 */ /* 0x000fea000b800000 */
[----:B------:R-:W0:Y:S01]  /*0bf0*/  LDCU UR4, c[0x0][0x3a0] ;  /* 0x00007400ff0477ac */ /* 0x000e220008000800 */
[----:B------:R-:W1:Y:S01]  /*0c00*/  LDC.64 R14, c[0x0][0x380] ;  /* 0x0000e000ff0e7b82 */ /* 0x000e620000000a00 */
[----:B------:R-:W-:-:S05]  /*0c10*/  IMAD R17, R9, R10, R11 ;  /* 0x0000000a09117224 */ /* 0x000fca00078e020b */
[C---:B------:R-:W-:Y:S02]  /*0c20*/  IADD3 R25, PT, PT, R17.reuse, 0x1, RZ ;  /* 0x0000000111197810 */ /* 0x040fe40007ffe0ff */
[----:B------:R-:W2:Y:S01]  /*0c30*/  LDC.64 R12, c[0x0][0x388] ;  /* 0x0000e200ff0c7b82 */ /* 0x000ea20000000a00 */
[C---:B------:R-:W-:Y:S02]  /*0c40*/  IADD3 R19, PT, PT, R17.reuse, 0x2, RZ ;  /* 0x0000000211137810 */ /* 0x040fe40007ffe0ff */
[----:B------:R-:W-:Y:S01]  /*0c50*/  IADD3 R18, PT, PT, R17, 0x3, RZ ;  /* 0x0000000311127810 */ /* 0x000fe20007ffe0ff */
[----:B0-----:R-:W-:-:S05]  /*0c60*/  IMAD R21, R11, UR4, R0 ;  /* 0x000000040b157c24 */ /* 0x001fca000f8e0200 */
[----:B------:R-:W-:Y:S01]  /*0c70*/  IADD3 R29, PT, PT, R21, UR4, RZ ;  /* 0x00000004151d7c10 */ /* 0x000fe2000fffe0ff */
[----:B-1----:R-:W-:-:S04]  /*0c80*/  IMAD.WIDE.U32 R26, R17, 0x4, R14 ;  /* 0x00000004111a7825 */ /* 0x002fc800078e000e */
[--C-:B------:R-:W-:Y:S01]  /*0c90*/  IMAD.WIDE.U32 R24, R25, 0x4, R14.reuse ;  /* 0x0000000419187825 */ /* 0x100fe200078e000e */
[----:B------:R0:W3:Y:S03]  /*0ca0*/  LDG.E R23, desc[UR8][R26.64] ;  /* 0x000000081a177981 */ /* 0x0000e6000c1e1900 */
[----:B------:R-:W-:Y:S02]  /*0cb0*/  IMAD.WIDE.U32 R16, R19, 0x4, R14 ;  /* 0x0000000413107825 */ /* 0x000fe400078e000e */
[----:B------:R-:W4:Y:S02]  /*0cc0*/  LDG.E R24, desc[UR8][R24.64] ;  /* 0x0000000818187981 */ /* 0x000f24000c1e1900 */
[----:B--2---:R-:W-:Y:S02]  /*0cd0*/  IMAD.WIDE.U32 R20, R21, 0x4, R12 ;  /* 0x0000000415147825 */ /* 0x004fe400078e000c */
[----:B------:R-:W2:Y:S02]  /*0ce0*/  LDG.E R16, desc[UR8][R16.64] ;  /* 0x0000000810107981 */ /* 0x000ea4000c1e1900 */
[----:B------:R-:W-:-:S02]  /*0cf0*/  IMAD.WIDE.U32 R14, R18, 0x4, R14 ;  /* 0x00000004120e7825 */ /* 0x000fc400078e000e */
[----:B------:R-:W3:Y:S02]  /*0d00*/  LDG.E R20, desc[UR8][R20.64] ;  /* 0x0000000814147981 */ /* 0x000ee4000c1e1900 */
[C-C-:B------:R-:W-:Y:S01]  /*0d10*/  IMAD.WIDE.U32 R18, R29.reuse, 0x4, R12.reuse ;  /* 0x000000041d127825 */ /* 0x140fe200078e000c */
[----:B------:R-:W-:Y:S01]  /*0d20*/  IADD3 R29, PT, PT, R29, UR4, RZ ;  /* 0x000000041d1d7c10 */ /* 0x000fe2000fffe0ff */
[----:B------:R-:W5:Y:S03]  /*0d30*/  LDG.E R14, desc[UR8][R14.64] ;  /* 0x000000080e0e7981 */ /* 0x000f66000c1e1900 */
[C---:B------:R-:W-:Y:S01]  /*0d40*/  IADD3 R28, PT, PT, R29.reuse, UR4, RZ ;  /* 0x000000041d1c7c10 */ /* 0x040fe2000fffe0ff */
[--C-:B0-----:R-:W-:Y:S01]  /*0d50*/  IMAD.WIDE.U32 R26, R29, 0x4, R12.reuse ;  /* 0x000000041d1a7825 */ /* 0x101fe200078e000c */
[----:B------:R-:W4:Y:S03]  /*0d60*/  LDG.E R19, desc[UR8][R18.64] ;  /* 0x0000000812137981 */ /* 0x000f26000c1e1900 */
[----:B------:R-:W-:-:S02]  /*0d70*/  IMAD.WIDE.U32 R12, R28, 0x4, R12 ;  /* 0x000000041c0c7825 */ /* 0x000fc400078e000c */
[----:B------:R-:W2:Y:S04]  /*0d80*/  LDG.E R26, desc[UR8][R26.64] ;  /* 0x000000081a1a7981 */ /* 0x000ea8000c1e1900 */
[----:B------:R-:W5:Y:S01]  /*0d90*/  LDG.E R12, desc[UR8][R12.64] ;  /* 0x000000080c0c7981 */ /* 0x000f62000c1e1900 */
[----:B------:R-:W-:Y:S01]  /*0da0*/  IADD3 R11, PT, PT, R11, 0x4, RZ ;  /* 0x000000040b0b7810 */ /* 0x000fe20007ffe0ff */
[----:B---3--:R-:W-:-:S04]  /*0db0*/  FFMA R23, R23, R20, R22 ;  /* 0x0000001417177223 */ /* 0x008fc80000000016 */
[----:B----4-:R-:W-:-:S04]  /*0dc0*/  FFMA R23, R24, R19, R23 ;  /* 0x0000001318177223 */ /* 0x010fc80000000017 */
[----:B--2---:R-:W-:-:S04]  /*0dd0*/  FFMA R23, R16, R26, R23 ;  /* 0x0000001a10177223 */ /* 0x004fc80000000017 */
[----:B-----5:R-:W-:-:S07]  /*0de0*/  FFMA R22, R14, R12, R23 ;  /* 0x0000000c0e167223 */ /* 0x020fce0000000017 */
.L_x_8:
[----:B------:R-:W-:-:S13]  /*0df0*/  LOP3.LUT P0, R12, R10, 0x3, RZ, 0xc0, !PT ;  /* 0x000000030a0c7812 */ /* 0x000fda000780c0ff */
[----:B------:R-:W-:Y:S05]  /*0e00*/  @!P0 BRA `(.L_x_7) ;  /* 0x00000000007c8947 */ /* 0x000fea0003800000 */
[----:B------:R-:W-:Y:S01]  /*0e10*/  ISETP.NE.AND P0, PT, R12, 0x1, PT ;  /* 0x000000010c00780c */ /* 0x000fe20003f05270 */
[----:B------:R-:W0:Y:S01]  /*0e20*/  LDC.64 R16, c[0x0][0x388] ;  /* 0x0000e200ff107b82 */ /* 0x000e220000000a00 */
[----:B------:R-:W-:-:S04]  /*0e30*/  LOP3.LUT R12, R10, 0x1, RZ, 0xc0, !PT ;  /* 0x000000010a0c7812 */ /* 0x000fc800078ec0ff */
[----:B------:R-:W-:-:S03]  /*0e40*/  ISETP.NE.U32.AND P1, PT, R12, 0x1, PT ;  /* 0x000000010c00780c */ /* 0x000fc60003f25070 */
[----:B------:R-:W1:Y:S04]  /*0e50*/  LDC.64 R18, c[0x0][0x380] ;  /* 0x0000e000ff127b82 */ /* 0x000e680000000a00 */
[----:B------:R-:W-:-:S04]  /*0e60*/  @P0 IMAD R21, R9, R10, R11 ;  /* 0x0000000a09150224 */ /* 0x000fc800078e020b */
[----:B------:R-:W2:Y:S08]  /*0e70*/  @P0 LDC R20, c[0x0][0x3a0] ;  /* 0x0000e800ff140b82 */ /* 0x000eb00000000800 */
[----:B------:R-:W3:Y:S08]  /*0e80*/  @!P1 LDC R23, c[0x0][0x3a0] ;  /* 0x0000e800ff179b82 */ /* 0x000ef00000000800 */
[----:B------:R-:W4:Y:S08]  /*0e90*/  LDC.64 R14, c[0x0][0x380] ;  /* 0x0000e000ff0e7b82 */ /* 0x000f300000000a00 */
[----:B------:R-:W5:Y:S01]  /*0ea0*/  LDC.64 R12, c[0x0][0x388] ;  /* 0x0000e200ff0c7b82 */ /* 0x000f620000000a00 */
[----:B--2---:R-:W-:-:S05]  /*0eb0*/  @P0 IMAD R25, R11, R20, R0 ;  /* 0x000000140b190224 */ /* 0x004fca00078e0200 */
[C---:B------:R-:W-:Y:S01]  /*0ec0*/  @P0 IADD3 R27, PT, PT, R25.reuse, R20, RZ ;  /* 0x00000014191b0210 */ /* 0x040fe20007ffe0ff */
[----:B0-----:R-:W-:Y:S01]  /*0ed0*/  @P0 IMAD.WIDE.U32 R24, R25, 0x4, R16 ;  /* 0x0000000419180825 */ /* 0x001fe200078e0010 */
[----:B------:R-:W-:-:S03]  /*0ee0*/  @P0 IADD3 R11, PT, PT, R11, 0x2, RZ ;  /* 0x000000020b0b0810 */ /* 0x000fc60007ffe0ff */
[----:B------:R-:W-:Y:S01]  /*0ef0*/  @P0 IMAD.WIDE.U32 R16, R27, 0x4, R16 ;  /* 0x000000041b100825 */ /* 0x000fe200078e0010 */
[C---:B------:R-:W-:Y:S01]  /*0f00*/  @P0 IADD3 R27, PT, PT, R21.reuse, 0x1, RZ ;  /* 0x00000001151b0810 */ /* 0x040fe20007ffe0ff */
[----:B------:R-:W2:Y:S02]  /*0f10*/  @P0 LDG.E R25, desc[UR8][R24.64] ;  /* 0x0000000818190981 */ /* 0x000ea4000c1e1900 */
[--C-:B-1----:R-:W-:Y:S02]  /*0f20*/  @P0 IMAD.WIDE.U32 R20, R21, 0x4, R18.reuse ;  /* 0x0000000415140825 */ /* 0x102fe400078e0012 */
[----:B------:R-:W2:Y:S02]  /*0f30*/  @P0 LDG.E R16, desc[UR8][R16.64] ;  /* 0x0000000810100981 */ /* 0x000ea4000c1e1900 */
[----:B------:R-:W-:Y:S02]  /*0f40*/  @P0 IMAD.WIDE.U32 R18, R27, 0x4, R18 ;  /* 0x000000041b120825 */ /* 0x000fe400078e0012 */
[----:B------:R-:W2:Y:S02]  /*0f50*/  @P0 LDG.E R21, desc[UR8][R20.64] ;  /* 0x0000000814150981 */ /* 0x000ea4000c1e1900 */
[----:B------:R-:W-:-:S02]  /*0f60*/  @!P1 IMAD R27, R9, R10, R11 ;  /* 0x0000000a091b9224 */ /* 0x000fc400078e020b */
[----:B---3--:R-:W-:Y:S01]  /*0f70*/  @!P1 IMAD R23, R11, R23, R0 ;  /* 0x000000170b179224 */ /* 0x008fe200078e0200 */
[----:B------:R-:W3:Y:S01]  /*0f80*/  @P0 LDG.E R18, desc[UR8][R18.64] ;  /* 0x0000000812120981 */ /* 0x000ee2000c1e1900 */
[----:B----4-:R-:W-:-:S04]  /*0f90*/  @!P1 IMAD.WIDE.U32 R14, R27, 0x4, R14 ;  /* 0x000000041b0e9825 */ /* 0x010fc800078e000e */
[----:B-----5:R-:W-:Y:S02]  /*0fa0*/  @!P1 IMAD.WIDE.U32 R12, R23, 0x4, R12 ;  /* 0x00000004170c9825 */ /* 0x020fe400078e000c */
[----:B------:R-:W4:Y:S04]  /*0fb0*/  @!P1 LDG.E R15, desc[UR8][R14.64] ;  /* 0x000000080e0f9981 */ /* 0x000f28000c1e1900 */
[----:B------:R-:W4:Y:S01]  /*0fc0*/  @!P1 LDG.E R12, desc[UR8][R12.64] ;  /* 0x000000080c0c9981 */ /* 0x000f22000c1e1900 */
[----:B--2---:R-:W-:-:S04]  /*0fd0*/  @P0 FFMA R25, R21, R25, R22 ;  /* 0x0000001915190223 */ /* 0x004fc80000000016 */
[----:B---3--:R-:W-:-:S04]  /*0fe0*/  @P0 FFMA R22, R18, R16, R25 ;  /* 0x0000001012160223 */ /* 0x008fc80000000019 */
[----:B----4-:R-:W-:-:S07]  /*0ff0*/  @!P1 FFMA R22, R15, R12, R22 ;  /* 0x0000000c0f169223 */ /* 0x010fce0000000016 */
.L_x_7:
[----:B------:R-:W0:Y:S01]  /*1000*/  LDCU UR4, c[0x0][0x3a0] ;  /* 0x00007400ff0477ac */ /* 0x000e220008000800 */
[----:B------:R-:W1:Y:S01]  /*1010*/  LDC.64 R10, c[0x0][0x390] ;  /* 0x0000e400ff0a7b82 */ /* 0x000e620000000a00 */
[C---:B0-----:R-:W-:Y:S01]  /*1020*/  IMAD R13, R9.reuse, UR4, R0 ;  /* 0x00000004090d7c24 */ /* 0x041fe2000f8e0200 */
[----:B------:R-:W0:Y:S01]  /*1030*/  LDCU UR4, c[0x0][0x398] ;  /* 0x00007300ff0477ac */ /* 0x000e220008000800 */
[----:B------:R-:W-:Y:S02]  /*1040*/  IADD3 R9, PT, PT, R9, 0x1, RZ ;  /* 0x0000000109097810 */ /* 0x000fe40007ffe0ff */
[----:B-1----:R-:W-:-:S05]  /*1050*/  IMAD.WIDE.U32 R10, R13, 0x4, R10 ;  /* 0x000000040d0a7825 */ /* 0x002fca00078e000a */
[----:B------:R1:W-:Y:S01]  /*1060*/  STG.E desc[UR8][R10.64], R22 ;  /* 0x000000160a007986 */ /* 0x0003e2000c101908 */
[----:B0-----:R-:W-:-:S13]  /*1070*/  ISETP.NE.AND P0, PT, R9, UR4, PT ;  /* 0x0000000409007c0c */ /* 0x001fda000bf05270 */
[----:B-1----:R-:W-:Y:S05]  /*1080*/  @P0 BRA `(.L_x_9) ;  /* 0xfffffff400880947 */ /* 0x002fea000383ffff */
[----:B------:R-:W-:Y:S05]  /*1090*/  EXIT ;  /* 0x000000000000794d */ /* 0x000fea0003800000 */
.L_x_10:
[----:B------:R-:W-:-:S00]  /*10a0*/  BRA `(.L_x_10) ;  /* 0xfffffffc00fc7947 */ /* 0x000fc0000383ffff */
[----:B------:R-:W-:-:S00]  /*10b0*/  NOP ;  /* 0x0000000000007918 */ /* 0x000fc00000000000 */
        /* <DEDUP_REMOVED lines=12> */
.L_x_11:


//--------------------- .nv.shared.reserved.0     --------------------------
	.section	.nv.shared.reserved.0,"aw",@nobits
	.weak		__nv_reservedSMEM_offset_0_alias
	.size		__nv_reservedSMEM_offset_0_alias, 0, 64
	.other		__nv_reservedSMEM_offset_0_alias,@"STO_CUDA_RESERVED_SHARED STV_DEFAULT"
__nv_reservedSMEM_offset_0_alias:
	.zero		0
	.zero		64


//--------------------- .nv.constant0._Z17matmul_kernel_colPfS_S_jjj --------------------------
	.section	.nv.constant0._Z17matmul_kernel_colPfS_S_jjj,"a",@progbits
	.sectionflags	@""
	.align	4
.nv.constant0._Z17matmul_kernel_colPfS_S_jjj:
	.zero		932


//--------------------- SYMBOLS --------------------------

	.type		.nv.reservedSmem.offset0,@object
	.size		.nv.reservedSmem.offset0,0x4
